//
// Generated by NVIDIA NVVM Compiler
//
// Compiler Build ID: CL-36424714
// Cuda compilation tools, release 13.0, V13.0.88
// Based on NVVM 20.0.0
//

.version 9.0
.target sm_100
.address_size 64

	// .globl	_Z6launchPjPcjPhPa

.visible .entry _Z6launchPjPcjPhPa(
	.param .u64 .ptr .align 1 _Z6launchPjPcjPhPa_param_0,
	.param .u64 .ptr .align 1 _Z6launchPjPcjPhPa_param_1,
	.param .u32 _Z6launchPjPcjPhPa_param_2,
	.param .u64 .ptr .align 1 _Z6launchPjPcjPhPa_param_3,
	.param .u64 .ptr .align 1 _Z6launchPjPcjPhPa_param_4
)
{
	.reg .pred 	%p<11>;
	.reg .b16 	%rs<4>;
	.reg .b32 	%r<20>;
	.reg .b64 	%rd<29>;

	ld.param.u64 	%rd8, [_Z6launchPjPcjPhPa_param_0];
	ld.param.u64 	%rd10, [_Z6launchPjPcjPhPa_param_1];
	ld.param.u32 	%r11, [_Z6launchPjPcjPhPa_param_2];
	ld.param.u64 	%rd11, [_Z6launchPjPcjPhPa_param_3];
	ld.param.u64 	%rd9, [_Z6launchPjPcjPhPa_param_4];
	cvta.to.global.u64 	%rd1, %rd11;
	cvta.to.global.u64 	%rd2, %rd10;
	mov.u32 	%r12, %ctaid.x;
	mov.u32 	%r1, %ntid.x;
	mov.u32 	%r13, %tid.x;
	mad.lo.s32 	%r18, %r12, %r1, %r13;
	setp.ge.u32 	%p1, %r18, %r11;
	@%p1 bra 	$L__BB0_10;
	cvta.to.global.u64 	%rd3, %rd8;
	mov.u32 	%r14, %nctaid.x;
	mul.lo.s32 	%r3, %r14, %r1;
	cvta.to.global.u64 	%rd4, %rd9;
$L__BB0_2:
	cvt.s64.s32 	%rd12, %r18;
	add.s64 	%rd13, %rd2, %rd12;
	ld.global.u8 	%rs1, [%rd13];
	setp.eq.s16 	%p2, %rs1, 78;
	@%p2 bra 	$L__BB0_9;
	cvt.u64.u16 	%rd14, %rs1;
	cvt.s64.s8 	%rd15, %rd14;
	add.s64 	%rd16, %rd1, %rd15;
	ld.global.u8 	%rd17, [%rd16];
	add.s64 	%rd28, %rd17, -1;
	mov.u32 	%r19, %r18;
$L__BB0_4:
	shl.b64 	%rd18, %rd28, 2;
	add.s64 	%rd19, %rd3, %rd18;
	ld.global.u32 	%r6, [%rd19];
	mul.lo.s32 	%r7, %r6, 5;
	mul.wide.s32 	%rd20, %r7, 4;
	add.s64 	%rd21, %rd3, %rd20;
	ld.global.u32 	%r8, [%rd21+16];
	setp.eq.s32 	%p3, %r8, 0;
	@%p3 bra 	$L__BB0_6;
	cvt.s64.s32 	%rd22, %r8;
	add.s64 	%rd23, %rd4, %rd22;
	mov.b16 	%rs3, 1;
	st.global.u8 	[%rd23+-1], %rs3;
$L__BB0_6:
	add.s32 	%r9, %r19, 1;
	setp.gt.u32 	%p4, %r9, %r11;
	setp.eq.s32 	%p5, %r6, 0;
	or.pred  	%p6, %p4, %p5;
	@%p6 bra 	$L__BB0_9;
	cvt.s64.s32 	%rd24, %r19;
	add.s64 	%rd25, %rd2, %rd24;
	ld.global.s8 	%rs2, [%rd25+1];
	setp.lt.s16 	%p7, %rs2, 65;
	setp.eq.s16 	%p8, %rs2, 78;
	or.pred  	%p9, %p8, %p7;
	@%p9 bra 	$L__BB0_9;
	cvt.s64.s16 	%rd26, %rs2;
	add.s64 	%rd27, %rd1, %rd26;
	ld.global.u8 	%r15, [%rd27];
	add.s32 	%r16, %r7, %r15;
	add.s32 	%r17, %r16, -1;
	cvt.s64.s32 	%rd28, %r17;
	mov.u32 	%r19, %r9;
	bra.uni 	$L__BB0_4;
$L__BB0_9:
	add.s32 	%r18, %r18, %r3;
	setp.lt.u32 	%p10, %r18, %r11;
	@%p10 bra 	$L__BB0_2;
$L__BB0_10:
	ret;

}


// ===== COMPILED SASS (sm_100) =====

	.target	sm_100

	.elftype	@"ET_EXEC"


//--------------------- .note.nv.tkinfo           --------------------------
	.section	.note.nv.tkinfo,"",@"SHT_NOTE"
	.sectionflags	@"SHF_NOTE_NV_TKINFO"
	.tkinfo
        /*0018*/ 	.word	0x00000002
        /*0030*/ 	.string	""
        /*0030*/ 	.string	"ptxas"
        /*0030*/ 	.string	"Cuda compilation tools, release 13.0, V13.0.88"
        /*0030*/ 	.string	"Build cuda_13.0.r13.0/compiler.36424714_0"
        /*0030*/ 	.string	"-arch sm_100 -m 64 "



//--------------------- .note.nv.cuinfo           --------------------------
	.section	.note.nv.cuinfo,"",@"SHT_NOTE"
	.sectionflags	@"SHF_NOTE_NV_CUINFO"
        /*0018*/ 	.short	0x0002
        /*001a*/ 	.short	0x0064
        /*001c*/ 	.short	0x0082
	.zero		2


//--------------------- .nv.info                  --------------------------
	.section	.nv.info,"",@"SHT_CUDA_INFO"
	.align	4


	//----- nvinfo : EIATTR_REGCOUNT
	.align		4
        /*0000*/ 	.byte	0x04, 0x2f
        /*0002*/ 	.short	(.L_1 - .L_0)
	.align		4
.L_0:
        /*0004*/ 	.word	index@(_Z6launchPjPcjPhPa)
        /*0008*/ 	.word	0x00000010


	//----- nvinfo : EIATTR_FRAME_SIZE
	.align		4
.L_1:
        /*000c*/ 	.byte	0x04, 0x11
        /*000e*/ 	.short	(.L_3 - .L_2)
	.align		4
.L_2:
        /*0010*/ 	.word	index@(_Z6launchPjPcjPhPa)
        /*0014*/ 	.word	0x00000000


	//----- nvinfo : EIATTR_MIN_STACK_SIZE
	.align		4
.L_3:
        /*0018*/ 	.byte	0x04, 0x12
        /*001a*/ 	.short	(.L_5 - .L_4)
	.align		4
.L_4:
        /*001c*/ 	.word	index@(_Z6launchPjPcjPhPa)
        /*0020*/ 	.word	0x00000000
.L_5:


//--------------------- .nv.compat                --------------------------
	.section	.nv.compat,"",@"SHT_CUDA_COMPAT_INFO"
	.align	4
        /*0000*/ 	.byte	0x02, 0x09, 0x00, 0x00, 0x02, 0x02, 0x01, 0x00, 0x02, 0x05, 0x05, 0x00, 0x03, 0x07, 0x01, 0x01
        /*0010*/ 	.byte	0x02, 0x03, 0x00, 0x00, 0x02, 0x06, 0x01, 0x00, 0x04, 0x0b, 0x08, 0x00, 0x09, 0x00, 0x00, 0x00
        /*0020*/ 	.byte	0x00, 0x00, 0x00, 0x00


//--------------------- .nv.info._Z6launchPjPcjPhPa --------------------------
	.section	.nv.info._Z6launchPjPcjPhPa,"",@"SHT_CUDA_INFO"
	.sectionflags	@""
	.align	4


	//----- nvinfo : EIATTR_CUDA_API_VERSION
	.align		4
        /*0000*/ 	.byte	0x04, 0x37
        /*0002*/ 	.short	(.L_7 - .L_6)
.L_6:
        /*0004*/ 	.word	0x00000082


	//----- nvinfo : EIATTR_KPARAM_INFO
	.align		4
.L_7:
        /*0008*/ 	.byte	0x04, 0x17
        /*000a*/ 	.short	(.L_9 - .L_8)
.L_8:
        /*000c*/ 	.word	0x00000000
        /*0010*/ 	.short	0x0004
        /*0012*/ 	.short	0x0020
        /*0014*/ 	.byte	0x00, 0xf5, 0x21, 0x00


	//----- nvinfo : EIATTR_KPARAM_INFO
	.align		4
.L_9:
        /*0018*/ 	.byte	0x04, 0x17
        /*001a*/ 	.short	(.L_11 - .L_10)
.L_10:
        /*001c*/ 	.word	0x00000000
        /*0020*/ 	.short	0x0003
        /*0022*/ 	.short	0x0018
        /*0024*/ 	.byte	0x00, 0xf5, 0x21, 0x00


	//----- nvinfo : EIATTR_KPARAM_INFO
	.align		4
.L_11:
        /*0028*/ 	.byte	0x04, 0x17
        /*002a*/ 	.short	(.L_13 - .L_12)
.L_12:
        /*002c*/ 	.word	0x00000000
        /*0030*/ 	.short	0x0002
        /*0032*/ 	.short	0x0010
        /*0034*/ 	.byte	0x00, 0xf0, 0x11, 0x00


	//----- nvinfo : EIATTR_KPARAM_INFO
	.align		4
.L_13:
        /*0038*/ 	.byte	0x04, 0x17
        /*003a*/ 	.short	(.L_15 - .L_14)
.L_14:
        /*003c*/ 	.word	0x00000000
        /*0040*/ 	.short	0x0001
        /*0042*/ 	.short	0x0008
        /*0044*/ 	.byte	0x00, 0xf5, 0x21, 0x00


	//----- nvinfo : EIATTR_KPARAM_INFO
	.align		4
.L_15:
        /*0048*/ 	.byte	0x04, 0x17
        /*004a*/ 	.short	(.L_17 - .L_16)
.L_16:
        /*004c*/ 	.word	0x00000000
        /*0050*/ 	.short	0x0000
        /*0052*/ 	.short	0x0000
        /*0054*/ 	.byte	0x00, 0xf5, 0x21, 0x00


	//----- nvinfo : EIATTR_SPARSE_MMA_MASK
	.align		4
.L_17:
        /*0058*/ 	.byte	0x03, 0x50
        /*005a*/ 	.short	0x0000


	//----- nvinfo : EIATTR_MAXREG_COUNT
	.align		4
        /*005c*/ 	.byte	0x03, 0x1b
        /*005e*/ 	.short	0x00ff


	//----- nvinfo : EIATTR_MERCURY_ISA_VERSION
	.align		4
        /*0060*/ 	.byte	0x03, 0x5f
        /*0062*/ 	.short	0x0101


	//----- nvinfo : EIATTR_VRC_CTA_INIT_COUNT
	.align		4
        /*0064*/ 	.byte	0x02, 0x4a
	.zero		1
	.zero		1


	//----- nvinfo : EIATTR_EXIT_INSTR_OFFSETS
	.align		4
        /*0068*/ 	.byte	0x04, 0x1c
        /*006a*/ 	.short	(.L_19 - .L_18)


	//   ....[0]....
.L_18:
        /*006c*/ 	.word	0x00000070


	//   ....[1]....
        /*0070*/ 	.word	0x00000440


	//----- nvinfo : EIATTR_CRS_STACK_SIZE
	.align		4
.L_19:
        /*0074*/ 	.byte	0x04, 0x1e
        /*0076*/ 	.short	(.L_21 - .L_20)
.L_20:
        /*0078*/ 	.word	0x00000000


	//----- nvinfo : EIATTR_CBANK_PARAM_SIZE
	.align		4
.L_21:
        /*007c*/ 	.byte	0x03, 0x19
        /*007e*/ 	.short	0x0028


	//----- nvinfo : EIATTR_PARAM_CBANK
	.align		4
        /*0080*/ 	.byte	0x04, 0x0a
        /*0082*/ 	.short	(.L_23 - .L_22)
	.align		4
.L_22:
        /*0084*/ 	.word	index@(.nv.constant0._Z6launchPjPcjPhPa)
        /*0088*/ 	.short	0x0380
        /*008a*/ 	.short	0x0028


	//----- nvinfo : EIATTR_SW_WAR
	.align		4
.L_23:
        /*008c*/ 	.byte	0x04, 0x36
        /*008e*/ 	.short	(.L_25 - .L_24)
.L_24:
        /*0090*/ 	.word	0x00000008
.L_25:


//--------------------- .nv.callgraph             --------------------------
	.section	.nv.callgraph,"",@"SHT_CUDA_CALLGRAPH"
	.align	4
	.sectionentsize	8
	.align		4
        /*0000*/ 	.word	0x00000000
	.align		4
        /*0004*/ 	.word	0xffffffff
	.align		4
        /*0008*/ 	.word	0x00000000
	.align		4
        /*000c*/ 	.word	0xfffffffe
	.align		4
        /*0010*/ 	.word	0x00000000
	.align		4
        /*0014*/ 	.word	0xfffffffd
	.align		4
        /*0018*/ 	.word	0x00000000
	.align		4
        /*001c*/ 	.word	0xfffffffc


//--------------------- .text._Z6launchPjPcjPhPa  --------------------------
	.section	.text._Z6launchPjPcjPhPa,"ax",@progbits
	.align	128
        .global         _Z6launchPjPcjPhPa
        .type           _Z6launchPjPcjPhPa,@function
        .size           _Z6launchPjPcjPhPa,(.L_x_6 - _Z6launchPjPcjPhPa)
        .other          _Z6launchPjPcjPhPa,@"STO_CUDA_ENTRY STV_DEFAULT"
_Z6launchPjPcjPhPa:
.text._Z6launchPjPcjPhPa:
[----:B------:R-:W-:Y:S01]  /*0000*/  LDC R1, c[0x0][0x37c] ;  /* 0x0000df00ff017b82 */ /* 0x000fe20000000800 */
[----:B------:R-:W0:Y:S07]  /*0010*/  S2R R0, SR_TID.X ;  /* 0x0000000000007919 */ /* 0x000e2e0000002100 */
[----:B------:R-:W0:Y:S01]  /*0020*/  S2UR UR4, SR_CTAID.X ;  /* 0x00000000000479c3 */ /* 0x000e220000002500 */
[----:B------:R-:W1:Y:S07]  /*0030*/  LDCU UR5, c[0x0][0x390] ;  /* 0x00007200ff0577ac */ /* 0x000e6e0008000800 */
[----:B------:R-:W0:Y:S02]  /*0040*/  LDC R5, c[0x0][0x360] ;  /* 0x0000d800ff057b82 */ /* 0x000e240000000800 */
[----:B0-----:R-:W-:-:S05]  /*0050*/  IMAD R0, R5, UR4, R0 ;  /* 0x0000000405007c24 */ /* 0x001fca000f8e0200 */
[----:B-1----:R-:W-:-:S13]  /*0060*/  ISETP.GE.U32.AND P0, PT, R0, UR5, PT ;  /* 0x0000000500007c0c */ /* 0x002fda000bf06070 */
[----:B------:R-:W-:Y:S05]  /*0070*/  @P0 EXIT ;  /* 0x000000000000094d */ /* 0x000fea0003800000 */
[----:B------:R-:W0:Y:S01]  /*0080*/  LDCU UR4, c[0x0][0x370] ;  /* 0x00006e00ff0477ac */ /* 0x000e220008000800 */
[----:B------:R-:W1:Y:S01]  /*0090*/  LDCU.64 UR6, c[0x0][0x358] ;  /* 0x00006b00ff0677ac */ /* 0x000e620008000a00 */
[----:B------:R-:W2:Y:S01]  /*00a0*/  LDCU UR10, c[0x0][0x390] ;  /* 0x00007200ff0a77ac */ /* 0x000ea20008000800 */
[----:B------:R-:W3:Y:S01]  /*00b0*/  LDCU.64 UR12, c[0x0][0x388] ;  /* 0x00007100ff0c77ac */ /* 0x000ee20008000a00 */
[----:B------:R-:W4:Y:S01]  /*00c0*/  LDCU.64 UR14, c[0x0][0x398] ;  /* 0x00007300ff0e77ac */ /* 0x000f220008000a00 */
[----:B0-----:R-:W-:Y:S01]  /*00d0*/  IMAD R5, R5, UR4, RZ ;  /* 0x0000000405057c24 */ /* 0x001fe2000f8e02ff */
[----:B-1----:R-:W0:Y:S06]  /*00e0*/  LDCU.64 UR8, c[0x0][0x380] ;  /* 0x00007000ff0877ac */ /* 0x002e2c0008000a00 */
.L_x_4:
[----:B------:R-:W1:Y:S02]  /*00f0*/  LDCU.64 UR4, c[0x0][0x388] ;  /* 0x00007100ff0477ac */ /* 0x000e640008000a00 */
[----:B-1----:R-:W-:-:S04]  /*0100*/  IADD3 R2, P0, PT, R0, UR4, RZ ;  /* 0x0000000400027c10 */ /* 0x002fc8000ff1e0ff */
[----:B------:R-:W-:-:S05]  /*0110*/  LEA.HI.X.SX32 R3, R0, UR5, 0x1, P0 ;  /* 0x0000000500037c11 */ /* 0x000fca00080f0eff */
[----:B------:R-:W5:Y:S01]  /*0120*/  LDG.E.U8 R2, desc[UR6][R2.64] ;  /* 0x0000000602027981 */ /* 0x000f62000c1e1100 */
[----:B------:R-:W-:Y:S01]  /*0130*/  BSSY.RECONVERGENT B0, `(.L_x_0) ;  /* 0x000002c000007945 */ /* 0x000fe20003800200 */
[----:B-----5:R-:W-:-:S13]  /*0140*/  ISETP.NE.AND P0, PT, R2, 0x4e, PT ;  /* 0x0000004e0200780c */ /* 0x020fda0003f05270 */
[----:B------:R-:W-:Y:S05]  /*0150*/  @!P0 BRA `(.L_x_1) ;  /* 0x0000000000a48947 */ /* 0x000fea0003800000 */
[----:B------:R-:W1:Y:S01]  /*0160*/  LDCU.64 UR4, c[0x0][0x398] ;  /* 0x00007300ff0477ac */ /* 0x000e620008000a00 */
[----:B------:R-:W-:-:S04]  /*0170*/  PRMT R2, R2, 0x8880, RZ ;  /* 0x0000888002027816 */ /* 0x000fc800000000ff */
[----:B-1----:R-:W-:-:S04]  /*0180*/  IADD3 R6, P0, PT, R2, UR4, RZ ;  /* 0x0000000402067c10 */ /* 0x002fc8000ff1e0ff */
[----:B------:R-:W-:Y:S02]  /*0190*/  LEA.HI.X.SX32 R7, R2, UR5, 0x1, P0 ;  /* 0x0000000502077c11 */ /* 0x000fe400080f0eff */
[----:B------:R-:W1:Y:S03]  /*01a0*/  LDC.64 R2, c[0x0][0x380] ;  /* 0x0000e000ff027b82 */ /* 0x000e660000000a00 */
[----:B------:R-:W5:Y:S01]  /*01b0*/  LDG.E.U8 R6, desc[UR6][R6.64] ;  /* 0x0000000606067981 */ /* 0x000f62000c1e1100 */
[----:B------:R-:W-:Y:S01]  /*01c0*/  BSSY.RECONVERGENT B1, `(.L_x_1) ;  /* 0x0000022000017945 */ /* 0x000fe20003800200 */
[----:B------:R-:W-:Y:S01]  /*01d0*/  IMAD.MOV.U32 R4, RZ, RZ, R0 ;  /* 0x000000ffff047224 */ /* 0x000fe200078e0000 */
[----:B-----5:R-:W-:-:S05]  /*01e0*/  IADD3 R9, P0, PT, R6, -0x1, RZ ;  /* 0xffffffff06097810 */ /* 0x020fca0007f1e0ff */
[----:B-1----:R-:W-:-:S08]  /*01f0*/  IMAD.X R10, RZ, RZ, -0x1, P0 ;  /* 0xffffffffff0a7424 */ /* 0x002fd000000e06ff */
.L_x_3:
[----:B0-----:R-:W-:-:S04]  /*0200*/  LEA R8, P0, R9, UR8, 0x2 ;  /* 0x0000000809087c11 */ /* 0x001fc8000f8010ff */
[----:B------:R-:W-:-:S05]  /*0210*/  LEA.HI.X R9, R9, UR9, R10, 0x2, P0 ;  /* 0x0000000909097c11 */ /* 0x000fca00080f140a */
[----:B------:R-:W5:Y:S02]  /*0220*/  LDG.E R8, desc[UR6][R8.64] ;  /* 0x0000000608087981 */ /* 0x000f64000c1e1900 */
[----:B-----5:R-:W-:-:S04]  /*0230*/  IMAD R13, R8, 0x5, RZ ;  /* 0x00000005080d7824 */ /* 0x020fc800078e02ff */
[----:B------:R-:W-:-:S06]  /*0240*/  IMAD.WIDE R6, R13, 0x4, R2 ;  /* 0x000000040d067825 */ /* 0x000fcc00078e0202 */
[----:B------:R-:W5:Y:S01]  /*0250*/  LDG.E R6, desc[UR6][R6.64+0x10] ;  /* 0x0000100606067981 */ /* 0x000f62000c1e1900 */
[----:B------:R-:W-:Y:S01]  /*0260*/  IMAD.MOV.U32 R12, RZ, RZ, 0x1 ;  /* 0x00000001ff0c7424 */ /* 0x000fe200078e00ff */
[----:B-----5:R-:W-:-:S13]  /*0270*/  ISETP.NE.AND P0, PT, R6, RZ, PT ;  /* 0x000000ff0600720c */ /* 0x020fda0003f05270 */
[----:B------:R-:W0:Y:S01]  /*0280*/  @P0 LDC.64 R10, c[0x0][0x3a0] ;  /* 0x0000e800ff0a0b82 */ /* 0x000e220000000a00 */
[----:B------:R-:W-:Y:S01]  /*0290*/  @P0 PRMT R7, R12, 0x7610, R7 ;  /* 0x000076100c070816 */ /* 0x000fe20000000007 */
[----:B------:R-:W-:Y:S01]  /*02a0*/  VIADD R12, R4, 0x1 ;  /* 0x00000001040c7836 */ /* 0x000fe20000000000 */
[----:B0-----:R-:W-:-:S04]  /*02b0*/  @P0 IADD3 R10, P1, PT, R6, R10, RZ ;  /* 0x0000000a060a0210 */ /* 0x001fc80007f3e0ff */
[----:B------:R-:W-:-:S05]  /*02c0*/  @P0 LEA.HI.X.SX32 R11, R6, R11, 0x1, P1 ;  /* 0x0000000b060b0211 */ /* 0x000fca00008f0eff */
[----:B------:R0:W-:Y:S01]  /*02d0*/  @P0 STG.E.U8 desc[UR6][R10.64+-0x1], R7 ;  /* 0xffffff070a000986 */ /* 0x0001e2000c101106 */
[----:B------:R-:W-:-:S04]  /*02e0*/  ISETP.NE.AND P0, PT, R8, RZ, PT ;  /* 0x000000ff0800720c */ /* 0x000fc80003f05270 */
[----:B--2---:R-:W-:-:S13]  /*02f0*/  ISETP.GT.U32.OR P0, PT, R12, UR10, !P0 ;  /* 0x0000000a0c007c0c */ /* 0x004fda000c704470 */
[----:B0-----:R-:W-:Y:S05]  /*0300*/  @P0 BRA `(.L_x_2) ;  /* 0x0000000000340947 */ /* 0x001fea0003800000 */
[----:B---3--:R-:W-:-:S04]  /*0310*/  IADD3 R6, P0, PT, R4, UR12, RZ ;  /* 0x0000000c04067c10 */ /* 0x008fc8000ff1e0ff */
[----:B------:R-:W-:-:S06]  /*0320*/  LEA.HI.X.SX32 R7, R4, UR13, 0x1, P0 ;  /* 0x0000000d04077c11 */ /* 0x000fcc00080f0eff */
[----:B------:R-:W2:Y:S02]  /*0330*/  LDG.E.S8 R7, desc[UR6][R6.64+0x1] ;  /* 0x0000010606077981 */ /* 0x000ea4000c1e1300 */
[----:B--2---:R-:W-:-:S04]  /*0340*/  ISETP.GE.AND P0, PT, R7, 0x41, PT ;  /* 0x000000410700780c */ /* 0x004fc80003f06270 */
[----:B------:R-:W-:-:S13]  /*0350*/  ISETP.EQ.OR P0, PT, R7, 0x4e, !P0 ;  /* 0x0000004e0700780c */ /* 0x000fda0004702670 */
[----:B------:R-:W-:Y:S05]  /*0360*/  @P0 BRA `(.L_x_2) ;  /* 0x00000000001c0947 */ /* 0x000fea0003800000 */
[----:B----4-:R-:W-:-:S04]  /*0370*/  IADD3 R6, P0, PT, R7, UR14, RZ ;  /* 0x0000000e07067c10 */ /* 0x010fc8000ff1e0ff */
[----:B------:R-:W-:-:S05]  /*0380*/  LEA.HI.X.SX32 R7, R7, UR15, 0x1, P0 ;  /* 0x0000000f07077c11 */ /* 0x000fca00080f0eff */
[----:B------:R-:W2:Y:S01]  /*0390*/  LDG.E.U8 R6, desc[UR6][R6.64] ;  /* 0x0000000606067981 */ /* 0x000ea2000c1e1100 */
[----:B------:R-:W-:Y:S01]  /*03a0*/  IMAD.MOV.U32 R4, RZ, RZ, R12 ;  /* 0x000000ffff047224 */ /* 0x000fe200078e000c */
[----:B--2---:R-:W-:-:S04]  /*03b0*/  IADD3 R9, PT, PT, R13, -0x1, R6 ;  /* 0xffffffff0d097810 */ /* 0x004fc80007ffe006 */
[----:B------:R-:W-:Y:S01]  /*03c0*/  SHF.R.S32.HI R10, RZ, 0x1f, R9 ;  /* 0x0000001fff0a7819 */ /* 0x000fe20000011409 */
[----:B------:R-:W-:Y:S06]  /*03d0*/  BRA `(.L_x_3) ;  /* 0xfffffffc00887947 */ /* 0x000fec000383ffff */
.L_x_2:
[----:B---34-:R-:W-:Y:S05]  /*03e0*/  BSYNC.RECONVERGENT B1 ;  /* 0x0000000000017941 */ /* 0x018fea0003800200 */
.L_x_1:
[----:B0-234-:R-:W-:Y:S05]  /*03f0*/  BSYNC.RECONVERGENT B0 ;  /* 0x0000000000007941 */ /* 0x01dfea0003800200 */
.L_x_0:
[----:B------:R-:W0:Y:S01]  /*0400*/  LDCU UR4, c[0x0][0x390] ;  /* 0x00007200ff0477ac */ /* 0x000e220008000800 */
[----:B------:R-:W-:-:S05]  /*0410*/  IMAD.IADD R0, R5, 0x1, R0 ;  /* 0x0000000105007824 */ /* 0x000fca00078e0200 */
[----:B0-----:R-:W-:-:S13]  /*0420*/  ISETP.GE.U32.AND P0, PT, R0, UR4, PT ;  /* 0x0000000400007c0c */ /* 0x001fda000bf06070 */
[----:B------:R-:W-:Y:S05]  /*0430*/  @!P0 BRA `(.L_x_4) ;  /* 0xfffffffc002c8947 */ /* 0x000fea000383ffff */
[----:B------:R-:W-:Y:S05]  /*0440*/  EXIT ;  /* 0x000000000000794d */ /* 0x000fea0003800000 */
.L_x_5:
[----:B------:R-:W-:-:S00]  /*0450*/  BRA `(.L_x_5) ;  /* 0xfffffffc00fc7947 */ /* 0x000fc0000383ffff */
[----:B------:R-:W-:-:S00]  /*0460*/  NOP ;  /* 0x0000000000007918 */ /* 0x000fc00000000000 */
        /* <DEDUP_REMOVED lines=9> */
.L_x_6:


//--------------------- .nv.shared.reserved.0     --------------------------
	.section	.nv.shared.reserved.0,"aw",@nobits
	.weak		__nv_reservedSMEM_offset_0_alias
	.size		__nv_reservedSMEM_offset_0_alias, 0, 64
	.other		__nv_reservedSMEM_offset_0_alias,@"STO_CUDA_RESERVED_SHARED STV_DEFAULT"
__nv_reservedSMEM_offset_0_alias:
	.zero		0
	.zero		64


//--------------------- .nv.constant0._Z6launchPjPcjPhPa --------------------------
	.section	.nv.constant0._Z6launchPjPcjPhPa,"a",@progbits
	.sectionflags	@""
	.align	4
.nv.constant0._Z6launchPjPcjPhPa:
	.zero		936


//--------------------- SYMBOLS --------------------------

	.type		.nv.reservedSmem.offset0,@object
	.size		.nv.reservedSmem.offset0,0x4
